//
// Generated by NVIDIA NVVM Compiler
//
// Compiler Build ID: CL-36424714
// Cuda compilation tools, release 13.0, V13.0.88
// Based on NVVM 20.0.0
//

.version 9.0
.target sm_100
.address_size 64

	// .globl	_Z14kernelgpuUbou1IdEvPT_S1_S1_S1_S1_S1_S1_S1_S1_S1_S0_iiiiiiii

.visible .entry _Z14kernelgpuUbou1IdEvPT_S1_S1_S1_S1_S1_S1_S1_S1_S1_S0_iiiiiiii(
	.param .u64 .ptr .align 1 _Z14kernelgpuUbou1IdEvPT_S1_S1_S1_S1_S1_S1_S1_S1_S1_S0_iiiiiiii_param_0,
	.param .u64 .ptr .align 1 _Z14kernelgpuUbou1IdEvPT_S1_S1_S1_S1_S1_S1_S1_S1_S1_S0_iiiiiiii_param_1,
	.param .u64 .ptr .align 1 _Z14kernelgpuUbou1IdEvPT_S1_S1_S1_S1_S1_S1_S1_S1_S1_S0_iiiiiiii_param_2,
	.param .u64 .ptr .align 1 _Z14kernelgpuUbou1IdEvPT_S1_S1_S1_S1_S1_S1_S1_S1_S1_S0_iiiiiiii_param_3,
	.param .u64 .ptr .align 1 _Z14kernelgpuUbou1IdEvPT_S1_S1_S1_S1_S1_S1_S1_S1_S1_S0_iiiiiiii_param_4,
	.param .u64 .ptr .align 1 _Z14kernelgpuUbou1IdEvPT_S1_S1_S1_S1_S1_S1_S1_S1_S1_S0_iiiiiiii_param_5,
	.param .u64 .ptr .align 1 _Z14kernelgpuUbou1IdEvPT_S1_S1_S1_S1_S1_S1_S1_S1_S1_S0_iiiiiiii_param_6,
	.param .u64 .ptr .align 1 _Z14kernelgpuUbou1IdEvPT_S1_S1_S1_S1_S1_S1_S1_S1_S1_S0_iiiiiiii_param_7,
	.param .u64 .ptr .align 1 _Z14kernelgpuUbou1IdEvPT_S1_S1_S1_S1_S1_S1_S1_S1_S1_S0_iiiiiiii_param_8,
	.param .u64 .ptr .align 1 _Z14kernelgpuUbou1IdEvPT_S1_S1_S1_S1_S1_S1_S1_S1_S1_S0_iiiiiiii_param_9,
	.param .f64 _Z14kernelgpuUbou1IdEvPT_S1_S1_S1_S1_S1_S1_S1_S1_S1_S0_iiiiiiii_param_10,
	.param .u32 _Z14kernelgpuUbou1IdEvPT_S1_S1_S1_S1_S1_S1_S1_S1_S1_S0_iiiiiiii_param_11,
	.param .u32 _Z14kernelgpuUbou1IdEvPT_S1_S1_S1_S1_S1_S1_S1_S1_S1_S0_iiiiiiii_param_12,
	.param .u32 _Z14kernelgpuUbou1IdEvPT_S1_S1_S1_S1_S1_S1_S1_S1_S1_S0_iiiiiiii_param_13,
	.param .u32 _Z14kernelgpuUbou1IdEvPT_S1_S1_S1_S1_S1_S1_S1_S1_S1_S0_iiiiiiii_param_14,
	.param .u32 _Z14kernelgpuUbou1IdEvPT_S1_S1_S1_S1_S1_S1_S1_S1_S1_S0_iiiiiiii_param_15,
	.param .u32 _Z14kernelgpuUbou1IdEvPT_S1_S1_S1_S1_S1_S1_S1_S1_S1_S0_iiiiiiii_param_16,
	.param .u32 _Z14kernelgpuUbou1IdEvPT_S1_S1_S1_S1_S1_S1_S1_S1_S1_S0_iiiiiiii_param_17,
	.param .u32 _Z14kernelgpuUbou1IdEvPT_S1_S1_S1_S1_S1_S1_S1_S1_S1_S0_iiiiiiii_param_18
)
{
	.reg .pred 	%p<3>;
	.reg .b32 	%r<11>;
	.reg .b64 	%rd<6>;

	ld.param.u64 	%rd2, [_Z14kernelgpuUbou1IdEvPT_S1_S1_S1_S1_S1_S1_S1_S1_S1_S0_iiiiiiii_param_0];
	ld.param.u32 	%r6, [_Z14kernelgpuUbou1IdEvPT_S1_S1_S1_S1_S1_S1_S1_S1_S1_S0_iiiiiiii_param_12];
	mov.u32 	%r7, %tid.x;
	mov.u32 	%r8, %ctaid.x;
	mov.u32 	%r1, %ntid.x;
	mad.lo.s32 	%r10, %r8, %r1, %r7;
	setp.ge.s32 	%p1, %r10, %r6;
	@%p1 bra 	$L__BB0_3;
	mov.u32 	%r9, %nctaid.x;
	mul.lo.s32 	%r3, %r1, %r9;
	cvta.to.global.u64 	%rd1, %rd2;
$L__BB0_2:
	mul.wide.s32 	%rd3, %r10, 8;
	add.s64 	%rd4, %rd1, %rd3;
	mov.b64 	%rd5, 0;
	st.global.u64 	[%rd4], %rd5;
	add.s32 	%r10, %r10, %r3;
	setp.lt.s32 	%p2, %r10, %r6;
	@%p2 bra 	$L__BB0_2;
$L__BB0_3:
	ret;

}
	// .globl	_Z14kernelgpuUbou1IfEvPT_S1_S1_S1_S1_S1_S1_S1_S1_S1_S0_iiiiiiii
.visible .entry _Z14kernelgpuUbou1IfEvPT_S1_S1_S1_S1_S1_S1_S1_S1_S1_S0_iiiiiiii(
	.param .u64 .ptr .align 1 _Z14kernelgpuUbou1IfEvPT_S1_S1_S1_S1_S1_S1_S1_S1_S1_S0_iiiiiiii_param_0,
	.param .u64 .ptr .align 1 _Z14kernelgpuUbou1IfEvPT_S1_S1_S1_S1_S1_S1_S1_S1_S1_S0_iiiiiiii_param_1,
	.param .u64 .ptr .align 1 _Z14kernelgpuUbou1IfEvPT_S1_S1_S1_S1_S1_S1_S1_S1_S1_S0_iiiiiiii_param_2,
	.param .u64 .ptr .align 1 _Z14kernelgpuUbou1IfEvPT_S1_S1_S1_S1_S1_S1_S1_S1_S1_S0_iiiiiiii_param_3,
	.param .u64 .ptr .align 1 _Z14kernelgpuUbou1IfEvPT_S1_S1_S1_S1_S1_S1_S1_S1_S1_S0_iiiiiiii_param_4,
	.param .u64 .ptr .align 1 _Z14kernelgpuUbou1IfEvPT_S1_S1_S1_S1_S1_S1_S1_S1_S1_S0_iiiiiiii_param_5,
	.param .u64 .ptr .align 1 _Z14kernelgpuUbou1IfEvPT_S1_S1_S1_S1_S1_S1_S1_S1_S1_S0_iiiiiiii_param_6,
	.param .u64 .ptr .align 1 _Z14kernelgpuUbou1IfEvPT_S1_S1_S1_S1_S1_S1_S1_S1_S1_S0_iiiiiiii_param_7,
	.param .u64 .ptr .align 1 _Z14kernelgpuUbou1IfEvPT_S1_S1_S1_S1_S1_S1_S1_S1_S1_S0_iiiiiiii_param_8,
	.param .u64 .ptr .align 1 _Z14kernelgpuUbou1IfEvPT_S1_S1_S1_S1_S1_S1_S1_S1_S1_S0_iiiiiiii_param_9,
	.param .f32 _Z14kernelgpuUbou1IfEvPT_S1_S1_S1_S1_S1_S1_S1_S1_S1_S0_iiiiiiii_param_10,
	.param .u32 _Z14kernelgpuUbou1IfEvPT_S1_S1_S1_S1_S1_S1_S1_S1_S1_S0_iiiiiiii_param_11,
	.param .u32 _Z14kernelgpuUbou1IfEvPT_S1_S1_S1_S1_S1_S1_S1_S1_S1_S0_iiiiiiii_param_12,
	.param .u32 _Z14kernelgpuUbou1IfEvPT_S1_S1_S1_S1_S1_S1_S1_S1_S1_S0_iiiiiiii_param_13,
	.param .u32 _Z14kernelgpuUbou1IfEvPT_S1_S1_S1_S1_S1_S1_S1_S1_S1_S0_iiiiiiii_param_14,
	.param .u32 _Z14kernelgpuUbou1IfEvPT_S1_S1_S1_S1_S1_S1_S1_S1_S1_S0_iiiiiiii_param_15,
	.param .u32 _Z14kernelgpuUbou1IfEvPT_S1_S1_S1_S1_S1_S1_S1_S1_S1_S0_iiiiiiii_param_16,
	.param .u32 _Z14kernelgpuUbou1IfEvPT_S1_S1_S1_S1_S1_S1_S1_S1_S1_S0_iiiiiiii_param_17,
	.param .u32 _Z14kernelgpuUbou1IfEvPT_S1_S1_S1_S1_S1_S1_S1_S1_S1_S0_iiiiiiii_param_18
)
{
	.reg .pred 	%p<3>;
	.reg .b32 	%r<12>;
	.reg .b64 	%rd<5>;

	ld.param.u64 	%rd2, [_Z14kernelgpuUbou1IfEvPT_S1_S1_S1_S1_S1_S1_S1_S1_S1_S0_iiiiiiii_param_0];
	ld.param.u32 	%r6, [_Z14kernelgpuUbou1IfEvPT_S1_S1_S1_S1_S1_S1_S1_S1_S1_S0_iiiiiiii_param_12];
	mov.u32 	%r7, %tid.x;
	mov.u32 	%r8, %ctaid.x;
	mov.u32 	%r1, %ntid.x;
	mad.lo.s32 	%r11, %r8, %r1, %r7;
	setp.ge.s32 	%p1, %r11, %r6;
	@%p1 bra 	$L__BB1_3;
	mov.u32 	%r9, %nctaid.x;
	mul.lo.s32 	%r3, %r1, %r9;
	cvta.to.global.u64 	%rd1, %rd2;
$L__BB1_2:
	mul.wide.s32 	%rd3, %r11, 4;
	add.s64 	%rd4, %rd1, %rd3;
	mov.b32 	%r10, 0;
	st.global.u32 	[%rd4], %r10;
	add.s32 	%r11, %r11, %r3;
	setp.lt.s32 	%p2, %r11, %r6;
	@%p2 bra 	$L__BB1_2;
$L__BB1_3:
	ret;

}


// ===== COMPILED SASS (sm_100) =====

	.target	sm_100

	.elftype	@"ET_EXEC"


//--------------------- .note.nv.tkinfo           --------------------------
	.section	.note.nv.tkinfo,"",@"SHT_NOTE"
	.sectionflags	@"SHF_NOTE_NV_TKINFO"
	.tkinfo
        /*0018*/ 	.word	0x00000002
        /*0030*/ 	.string	""
        /*0030*/ 	.string	"ptxas"
        /*0030*/ 	.string	"Cuda compilation tools, release 13.0, V13.0.88"
        /*0030*/ 	.string	"Build cuda_13.0.r13.0/compiler.36424714_0"
        /*0030*/ 	.string	"-arch sm_100 -m 64 "



//--------------------- .note.nv.cuinfo           --------------------------
	.section	.note.nv.cuinfo,"",@"SHT_NOTE"
	.sectionflags	@"SHF_NOTE_NV_CUINFO"
        /*0018*/ 	.short	0x0002
        /*001a*/ 	.short	0x0064
        /*001c*/ 	.short	0x0082
	.zero		2


//--------------------- .nv.info                  --------------------------
	.section	.nv.info,"",@"SHT_CUDA_INFO"
	.align	4


	//----- nvinfo : EIATTR_REGCOUNT
	.align		4
        /*0000*/ 	.byte	0x04, 0x2f
        /*0002*/ 	.short	(.L_1 - .L_0)
	.align		4
.L_0:
        /*0004*/ 	.word	index@(_Z14kernelgpuUbou1IdEvPT_S1_S1_S1_S1_S1_S1_S1_S1_S1_S0_iiiiiiii)
        /*0008*/ 	.word	0x0000000a


	//----- nvinfo : EIATTR_FRAME_SIZE
	.align		4
.L_1:
        /*000c*/ 	.byte	0x04, 0x11
        /*000e*/ 	.short	(.L_3 - .L_2)
	.align		4
.L_2:
        /*0010*/ 	.word	index@(_Z14kernelgpuUbou1IdEvPT_S1_S1_S1_S1_S1_S1_S1_S1_S1_S0_iiiiiiii)
        /*0014*/ 	.word	0x00000000


	//----- nvinfo : EIATTR_REGCOUNT
	.align		4
.L_3:
        /*0018*/ 	.byte	0x04, 0x2f
        /*001a*/ 	.short	(.L_5 - .L_4)
	.align		4
.L_4:
        /*001c*/ 	.word	index@(_Z14kernelgpuUbou1IfEvPT_S1_S1_S1_S1_S1_S1_S1_S1_S1_S0_iiiiiiii)
        /*0020*/ 	.word	0x0000000a


	//----- nvinfo : EIATTR_FRAME_SIZE
	.align		4
.L_5:
        /*0024*/ 	.byte	0x04, 0x11
        /*0026*/ 	.short	(.L_7 - .L_6)
	.align		4
.L_6:
        /*0028*/ 	.word	index@(_Z14kernelgpuUbou1IfEvPT_S1_S1_S1_S1_S1_S1_S1_S1_S1_S0_iiiiiiii)
        /*002c*/ 	.word	0x00000000


	//----- nvinfo : EIATTR_MIN_STACK_SIZE
	.align		4
.L_7:
        /*0030*/ 	.byte	0x04, 0x12
        /*0032*/ 	.short	(.L_9 - .L_8)
	.align		4
.L_8:
        /*0034*/ 	.word	index@(_Z14kernelgpuUbou1IfEvPT_S1_S1_S1_S1_S1_S1_S1_S1_S1_S0_iiiiiiii)
        /*0038*/ 	.word	0x00000000


	//----- nvinfo : EIATTR_MIN_STACK_SIZE
	.align		4
.L_9:
        /*003c*/ 	.byte	0x04, 0x12
        /*003e*/ 	.short	(.L_11 - .L_10)
	.align		4
.L_10:
        /*0040*/ 	.word	index@(_Z14kernelgpuUbou1IdEvPT_S1_S1_S1_S1_S1_S1_S1_S1_S1_S0_iiiiiiii)
        /*0044*/ 	.word	0x00000000
.L_11:


//--------------------- .nv.compat                --------------------------
	.section	.nv.compat,"",@"SHT_CUDA_COMPAT_INFO"
	.align	4
        /*0000*/ 	.byte	0x02, 0x09, 0x00, 0x00, 0x02, 0x02, 0x01, 0x00, 0x02, 0x05, 0x05, 0x00, 0x03, 0x07, 0x01, 0x01
        /*0010*/ 	.byte	0x02, 0x03, 0x00, 0x00, 0x02, 0x06, 0x01, 0x00, 0x04, 0x0b, 0x08, 0x00, 0x09, 0x00, 0x00, 0x00
        /*0020*/ 	.byte	0x00, 0x00, 0x00, 0x00


//--------------------- .nv.info._Z14kernelgpuUbou1IfEvPT_S1_S1_S1_S1_S1_S1_S1_S1_S1_S0_iiiiiiii --------------------------
	.section	.nv.info._Z14kernelgpuUbou1IfEvPT_S1_S1_S1_S1_S1_S1_S1_S1_S1_S0_iiiiiiii,"",@"SHT_CUDA_INFO"
	.sectionflags	@""
	.align	4


	//----- nvinfo : EIATTR_CUDA_API_VERSION
	.align		4
        /*0000*/ 	.byte	0x04, 0x37
        /*0002*/ 	.short	(.L_13 - .L_12)
.L_12:
        /*0004*/ 	.word	0x00000082


	//----- nvinfo : EIATTR_KPARAM_INFO
	.align		4
.L_13:
        /*0008*/ 	.byte	0x04, 0x17
        /*000a*/ 	.short	(.L_15 - .L_14)
.L_14:
        /*000c*/ 	.word	0x00000000
        /*0010*/ 	.short	0x0012
        /*0012*/ 	.short	0x0070
        /*0014*/ 	.byte	0x00, 0xf0, 0x11, 0x00


	//----- nvinfo : EIATTR_KPARAM_INFO
	.align		4
.L_15:
        /*0018*/ 	.byte	0x04, 0x17
        /*001a*/ 	.short	(.L_17 - .L_16)
.L_16:
        /*001c*/ 	.word	0x00000000
        /*0020*/ 	.short	0x0011
        /*0022*/ 	.short	0x006c
        /*0024*/ 	.byte	0x00, 0xf0, 0x11, 0x00


	//----- nvinfo : EIATTR_KPARAM_INFO
	.align		4
.L_17:
        /*0028*/ 	.byte	0x04, 0x17
        /*002a*/ 	.short	(.L_19 - .L_18)
.L_18:
        /*002c*/ 	.word	0x00000000
        /*0030*/ 	.short	0x0010
        /*0032*/ 	.short	0x0068
        /*0034*/ 	.byte	0x00, 0xf0, 0x11, 0x00


	//----- nvinfo : EIATTR_KPARAM_INFO
	.align		4
.L_19:
        /*0038*/ 	.byte	0x04, 0x17
        /*003a*/ 	.short	(.L_21 - .L_20)
.L_20:
        /*003c*/ 	.word	0x00000000
        /*0040*/ 	.short	0x000f
        /*0042*/ 	.short	0x0064
        /*0044*/ 	.byte	0x00, 0xf0, 0x11, 0x00


	//----- nvinfo : EIATTR_KPARAM_INFO
	.align		4
.L_21:
        /*0048*/ 	.byte	0x04, 0x17
        /*004a*/ 	.short	(.L_23 - .L_22)
.L_22:
        /*004c*/ 	.word	0x00000000
        /*0050*/ 	.short	0x000e
        /*0052*/ 	.short	0x0060
        /*0054*/ 	.byte	0x00, 0xf0, 0x11, 0x00


	//----- nvinfo : EIATTR_KPARAM_INFO
	.align		4
.L_23:
        /*0058*/ 	.byte	0x04, 0x17
        /*005a*/ 	.short	(.L_25 - .L_24)
.L_24:
        /*005c*/ 	.word	0x00000000
        /*0060*/ 	.short	0x000d
        /*0062*/ 	.short	0x005c
        /*0064*/ 	.byte	0x00, 0xf0, 0x11, 0x00


	//----- nvinfo : EIATTR_KPARAM_INFO
	.align		4
.L_25:
        /*0068*/ 	.byte	0x04, 0x17
        /*006a*/ 	.short	(.L_27 - .L_26)
.L_26:
        /*006c*/ 	.word	0x00000000
        /*0070*/ 	.short	0x000c
        /*0072*/ 	.short	0x0058
        /*0074*/ 	.byte	0x00, 0xf0, 0x11, 0x00


	//----- nvinfo : EIATTR_KPARAM_INFO
	.align		4
.L_27:
        /*0078*/ 	.byte	0x04, 0x17
        /*007a*/ 	.short	(.L_29 - .L_28)
.L_28:
        /*007c*/ 	.word	0x00000000
        /*0080*/ 	.short	0x000b
        /*0082*/ 	.short	0x0054
        /*0084*/ 	.byte	0x00, 0xf0, 0x11, 0x00


	//----- nvinfo : EIATTR_KPARAM_INFO
	.align		4
.L_29:
        /*0088*/ 	.byte	0x04, 0x17
        /*008a*/ 	.short	(.L_31 - .L_30)
.L_30:
        /*008c*/ 	.word	0x00000000
        /*0090*/ 	.short	0x000a
        /*0092*/ 	.short	0x0050
        /*0094*/ 	.byte	0x00, 0xf0, 0x11, 0x00


	//----- nvinfo : EIATTR_KPARAM_INFO
	.align		4
.L_31:
        /*0098*/ 	.byte	0x04, 0x17
        /*009a*/ 	.short	(.L_33 - .L_32)
.L_32:
        /*009c*/ 	.word	0x00000000
        /*00a0*/ 	.short	0x0009
        /*00a2*/ 	.short	0x0048
        /*00a4*/ 	.byte	0x00, 0xf5, 0x21, 0x00


	//----- nvinfo : EIATTR_KPARAM_INFO
	.align		4
.L_33:
        /*00a8*/ 	.byte	0x04, 0x17
        /*00aa*/ 	.short	(.L_35 - .L_34)
.L_34:
        /*00ac*/ 	.word	0x00000000
        /*00b0*/ 	.short	0x0008
        /*00b2*/ 	.short	0x0040
        /*00b4*/ 	.byte	0x00, 0xf5, 0x21, 0x00


	//----- nvinfo : EIATTR_KPARAM_INFO
	.align		4
.L_35:
        /*00b8*/ 	.byte	0x04, 0x17
        /*00ba*/ 	.short	(.L_37 - .L_36)
.L_36:
        /*00bc*/ 	.word	0x00000000
        /*00c0*/ 	.short	0x0007
        /*00c2*/ 	.short	0x0038
        /*00c4*/ 	.byte	0x00, 0xf5, 0x21, 0x00


	//----- nvinfo : EIATTR_KPARAM_INFO
	.align		4
.L_37:
        /*00c8*/ 	.byte	0x04, 0x17
        /*00ca*/ 	.short	(.L_39 - .L_38)
.L_38:
        /*00cc*/ 	.word	0x00000000
        /*00d0*/ 	.short	0x0006
        /*00d2*/ 	.short	0x0030
        /*00d4*/ 	.byte	0x00, 0xf5, 0x21, 0x00


	//----- nvinfo : EIATTR_KPARAM_INFO
	.align		4
.L_39:
        /*00d8*/ 	.byte	0x04, 0x17
        /*00da*/ 	.short	(.L_41 - .L_40)
.L_40:
        /*00dc*/ 	.word	0x00000000
        /*00e0*/ 	.short	0x0005
        /*00e2*/ 	.short	0x0028
        /*00e4*/ 	.byte	0x00, 0xf5, 0x21, 0x00


	//----- nvinfo : EIATTR_KPARAM_INFO
	.align		4
.L_41:
        /*00e8*/ 	.byte	0x04, 0x17
        /*00ea*/ 	.short	(.L_43 - .L_42)
.L_42:
        /*00ec*/ 	.word	0x00000000
        /*00f0*/ 	.short	0x0004
        /*00f2*/ 	.short	0x0020
        /*00f4*/ 	.byte	0x00, 0xf5, 0x21, 0x00


	//----- nvinfo : EIATTR_KPARAM_INFO
	.align		4
.L_43:
        /*00f8*/ 	.byte	0x04, 0x17
        /*00fa*/ 	.short	(.L_45 - .L_44)
.L_44:
        /*00fc*/ 	.word	0x00000000
        /*0100*/ 	.short	0x0003
        /*0102*/ 	.short	0x0018
        /*0104*/ 	.byte	0x00, 0xf5, 0x21, 0x00


	//----- nvinfo : EIATTR_KPARAM_INFO
	.align		4
.L_45:
        /*0108*/ 	.byte	0x04, 0x17
        /*010a*/ 	.short	(.L_47 - .L_46)
.L_46:
        /*010c*/ 	.word	0x00000000
        /*0110*/ 	.short	0x0002
        /*0112*/ 	.short	0x0010
        /*0114*/ 	.byte	0x00, 0xf5, 0x21, 0x00


	//----- nvinfo : EIATTR_KPARAM_INFO
	.align		4
.L_47:
        /*0118*/ 	.byte	0x04, 0x17
        /*011a*/ 	.short	(.L_49 - .L_48)
.L_48:
        /*011c*/ 	.word	0x00000000
        /*0120*/ 	.short	0x0001
        /*0122*/ 	.short	0x0008
        /*0124*/ 	.byte	0x00, 0xf5, 0x21, 0x00


	//----- nvinfo : EIATTR_KPARAM_INFO
	.align		4
.L_49:
        /*0128*/ 	.byte	0x04, 0x17
        /*012a*/ 	.short	(.L_51 - .L_50)
.L_50:
        /*012c*/ 	.word	0x00000000
        /*0130*/ 	.short	0x0000
        /*0132*/ 	.short	0x0000
        /*0134*/ 	.byte	0x00, 0xf5, 0x21, 0x00


	//----- nvinfo : EIATTR_SPARSE_MMA_MASK
	.align		4
.L_51:
        /*0138*/ 	.byte	0x03, 0x50
        /*013a*/ 	.short	0x0000


	//----- nvinfo : EIATTR_MAXREG_COUNT
	.align		4
        /*013c*/ 	.byte	0x03, 0x1b
        /*013e*/ 	.short	0x00ff


	//----- nvinfo : EIATTR_MERCURY_ISA_VERSION
	.align		4
        /*0140*/ 	.byte	0x03, 0x5f
        /*0142*/ 	.short	0x0101


	//----- nvinfo : EIATTR_VRC_CTA_INIT_COUNT
	.align		4
        /*0144*/ 	.byte	0x02, 0x4a
	.zero		1
	.zero		1


	//----- nvinfo : EIATTR_EXIT_INSTR_OFFSETS
	.align		4
        /*0148*/ 	.byte	0x04, 0x1c
        /*014a*/ 	.short	(.L_53 - .L_52)


	//   ....[0]....
.L_52:
        /*014c*/ 	.word	0x00000070


	//   ....[1]....
        /*0150*/ 	.word	0x00000110


	//----- nvinfo : EIATTR_CRS_STACK_SIZE
	.align		4
.L_53:
        /*0154*/ 	.byte	0x04, 0x1e
        /*0156*/ 	.short	(.L_55 - .L_54)
.L_54:
        /*0158*/ 	.word	0x00000000


	//----- nvinfo : EIATTR_CBANK_PARAM_SIZE
	.align		4
.L_55:
        /*015c*/ 	.byte	0x03, 0x19
        /*015e*/ 	.short	0x0074


	//----- nvinfo : EIATTR_PARAM_CBANK
	.align		4
        /*0160*/ 	.byte	0x04, 0x0a
        /*0162*/ 	.short	(.L_57 - .L_56)
	.align		4
.L_56:
        /*0164*/ 	.word	index@(.nv.constant0._Z14kernelgpuUbou1IfEvPT_S1_S1_S1_S1_S1_S1_S1_S1_S1_S0_iiiiiiii)
        /*0168*/ 	.short	0x0380
        /*016a*/ 	.short	0x0074


	//----- nvinfo : EIATTR_SW_WAR
	.align		4
.L_57:
        /*016c*/ 	.byte	0x04, 0x36
        /*016e*/ 	.short	(.L_59 - .L_58)
.L_58:
        /*0170*/ 	.word	0x00000008
.L_59:


//--------------------- .nv.info._Z14kernelgpuUbou1IdEvPT_S1_S1_S1_S1_S1_S1_S1_S1_S1_S0_iiiiiiii --------------------------
	.section	.nv.info._Z14kernelgpuUbou1IdEvPT_S1_S1_S1_S1_S1_S1_S1_S1_S1_S0_iiiiiiii,"",@"SHT_CUDA_INFO"
	.sectionflags	@""
	.align	4


	//----- nvinfo : EIATTR_CUDA_API_VERSION
	.align		4
        /*0000*/ 	.byte	0x04, 0x37
        /*0002*/ 	.short	(.L_61 - .L_60)
.L_60:
        /*0004*/ 	.word	0x00000082


	//----- nvinfo : EIATTR_KPARAM_INFO
	.align		4
.L_61:
        /*0008*/ 	.byte	0x04, 0x17
        /*000a*/ 	.short	(.L_63 - .L_62)
.L_62:
        /*000c*/ 	.word	0x00000000
        /*0010*/ 	.short	0x0012
        /*0012*/ 	.short	0x0074
        /*0014*/ 	.byte	0x00, 0xf0, 0x11, 0x00


	//----- nvinfo : EIATTR_KPARAM_INFO
	.align		4
.L_63:
        /*0018*/ 	.byte	0x04, 0x17
        /*001a*/ 	.short	(.L_65 - .L_64)
.L_64:
        /*001c*/ 	.word	0x00000000
        /*0020*/ 	.short	0x0011
        /*0022*/ 	.short	0x0070
        /*0024*/ 	.byte	0x00, 0xf0, 0x11, 0x00


	//----- nvinfo : EIATTR_KPARAM_INFO
	.align		4
.L_65:
        /*0028*/ 	.byte	0x04, 0x17
        /*002a*/ 	.short	(.L_67 - .L_66)
.L_66:
        /*002c*/ 	.word	0x00000000
        /*0030*/ 	.short	0x0010
        /*0032*/ 	.short	0x006c
        /*0034*/ 	.byte	0x00, 0xf0, 0x11, 0x00


	//----- nvinfo : EIATTR_KPARAM_INFO
	.align		4
.L_67:
        /*0038*/ 	.byte	0x04, 0x17
        /*003a*/ 	.short	(.L_69 - .L_68)
.L_68:
        /*003c*/ 	.word	0x00000000
        /*0040*/ 	.short	0x000f
        /*0042*/ 	.short	0x0068
        /*0044*/ 	.byte	0x00, 0xf0, 0x11, 0x00


	//----- nvinfo : EIATTR_KPARAM_INFO
	.align		4
.L_69:
        /*0048*/ 	.byte	0x04, 0x17
        /*004a*/ 	.short	(.L_71 - .L_70)
.L_70:
        /*004c*/ 	.word	0x00000000
        /*0050*/ 	.short	0x000e
        /*0052*/ 	.short	0x0064
        /*0054*/ 	.byte	0x00, 0xf0, 0x11, 0x00


	//----- nvinfo : EIATTR_KPARAM_INFO
	.align		4
.L_71:
        /*0058*/ 	.byte	0x04, 0x17
        /*005a*/ 	.short	(.L_73 - .L_72)
.L_72:
        /*005c*/ 	.word	0x00000000
        /*0060*/ 	.short	0x000d
        /*0062*/ 	.short	0x0060
        /*0064*/ 	.byte	0x00, 0xf0, 0x11, 0x00


	//----- nvinfo : EIATTR_KPARAM_INFO
	.align		4
.L_73:
        /*0068*/ 	.byte	0x04, 0x17
        /*006a*/ 	.short	(.L_75 - .L_74)
.L_74:
        /*006c*/ 	.word	0x00000000
        /*0070*/ 	.short	0x000c
        /*0072*/ 	.short	0x005c
        /*0074*/ 	.byte	0x00, 0xf0, 0x11, 0x00


	//----- nvinfo : EIATTR_KPARAM_INFO
	.align		4
.L_75:
        /*0078*/ 	.byte	0x04, 0x17
        /*007a*/ 	.short	(.L_77 - .L_76)
.L_76:
        /*007c*/ 	.word	0x00000000
        /*0080*/ 	.short	0x000b
        /*0082*/ 	.short	0x0058
        /*0084*/ 	.byte	0x00, 0xf0, 0x11, 0x00


	//----- nvinfo : EIATTR_KPARAM_INFO
	.align		4
.L_77:
        /*0088*/ 	.byte	0x04, 0x17
        /*008a*/ 	.short	(.L_79 - .L_78)
.L_78:
        /*008c*/ 	.word	0x00000000
        /*0090*/ 	.short	0x000a
        /*0092*/ 	.short	0x0050
        /*0094*/ 	.byte	0x00, 0xf0, 0x21, 0x00


	//----- nvinfo : EIATTR_KPARAM_INFO
	.align		4
.L_79:
        /*0098*/ 	.byte	0x04, 0x17
        /*009a*/ 	.short	(.L_81 - .L_80)
.L_80:
        /*009c*/ 	.word	0x00000000
        /*00a0*/ 	.short	0x0009
        /*00a2*/ 	.short	0x0048
        /*00a4*/ 	.byte	0x00, 0xf5, 0x21, 0x00


	//----- nvinfo : EIATTR_KPARAM_INFO
	.align		4
.L_81:
        /*00a8*/ 	.byte	0x04, 0x17
        /*00aa*/ 	.short	(.L_83 - .L_82)
.L_82:
        /*00ac*/ 	.word	0x00000000
        /*00b0*/ 	.short	0x0008
        /*00b2*/ 	.short	0x0040
        /*00b4*/ 	.byte	0x00, 0xf5, 0x21, 0x00


	//----- nvinfo : EIATTR_KPARAM_INFO
	.align		4
.L_83:
        /*00b8*/ 	.byte	0x04, 0x17
        /*00ba*/ 	.short	(.L_85 - .L_84)
.L_84:
        /*00bc*/ 	.word	0x00000000
        /*00c0*/ 	.short	0x0007
        /*00c2*/ 	.short	0x0038
        /*00c4*/ 	.byte	0x00, 0xf5, 0x21, 0x00


	//----- nvinfo : EIATTR_KPARAM_INFO
	.align		4
.L_85:
        /*00c8*/ 	.byte	0x04, 0x17
        /*00ca*/ 	.short	(.L_87 - .L_86)
.L_86:
        /*00cc*/ 	.word	0x00000000
        /*00d0*/ 	.short	0x0006
        /*00d2*/ 	.short	0x0030
        /*00d4*/ 	.byte	0x00, 0xf5, 0x21, 0x00


	//----- nvinfo : EIATTR_KPARAM_INFO
	.align		4
.L_87:
        /*00d8*/ 	.byte	0x04, 0x17
        /*00da*/ 	.short	(.L_89 - .L_88)
.L_88:
        /*00dc*/ 	.word	0x00000000
        /*00e0*/ 	.short	0x0005
        /*00e2*/ 	.short	0x0028
        /*00e4*/ 	.byte	0x00, 0xf5, 0x21, 0x00


	//----- nvinfo : EIATTR_KPARAM_INFO
	.align		4
.L_89:
        /*00e8*/ 	.byte	0x04, 0x17
        /*00ea*/ 	.short	(.L_91 - .L_90)
.L_90:
        /*00ec*/ 	.word	0x00000000
        /*00f0*/ 	.short	0x0004
        /*00f2*/ 	.short	0x0020
        /*00f4*/ 	.byte	0x00, 0xf5, 0x21, 0x00


	//----- nvinfo : EIATTR_KPARAM_INFO
	.align		4
.L_91:
        /*00f8*/ 	.byte	0x04, 0x17
        /*00fa*/ 	.short	(.L_93 - .L_92)
.L_92:
        /*00fc*/ 	.word	0x00000000
        /*0100*/ 	.short	0x0003
        /*0102*/ 	.short	0x0018
        /*0104*/ 	.byte	0x00, 0xf5, 0x21, 0x00


	//----- nvinfo : EIATTR_KPARAM_INFO
	.align		4
.L_93:
        /*0108*/ 	.byte	0x04, 0x17
        /*010a*/ 	.short	(.L_95 - .L_94)
.L_94:
        /*010c*/ 	.word	0x00000000
        /*0110*/ 	.short	0x0002
        /*0112*/ 	.short	0x0010
        /*0114*/ 	.byte	0x00, 0xf5, 0x21, 0x00


	//----- nvinfo : EIATTR_KPARAM_INFO
	.align		4
.L_95:
        /*0118*/ 	.byte	0x04, 0x17
        /*011a*/ 	.short	(.L_97 - .L_96)
.L_96:
        /*011c*/ 	.word	0x00000000
        /*0120*/ 	.short	0x0001
        /*0122*/ 	.short	0x0008
        /*0124*/ 	.byte	0x00, 0xf5, 0x21, 0x00


	//----- nvinfo : EIATTR_KPARAM_INFO
	.align		4
.L_97:
        /*0128*/ 	.byte	0x04, 0x17
        /*012a*/ 	.short	(.L_99 - .L_98)
.L_98:
        /*012c*/ 	.word	0x00000000
        /*0130*/ 	.short	0x0000
        /*0132*/ 	.short	0x0000
        /*0134*/ 	.byte	0x00, 0xf5, 0x21, 0x00


	//----- nvinfo : EIATTR_SPARSE_MMA_MASK
	.align		4
.L_99:
        /*0138*/ 	.byte	0x03, 0x50
        /*013a*/ 	.short	0x0000


	//----- nvinfo : EIATTR_MAXREG_COUNT
	.align		4
        /*013c*/ 	.byte	0x03, 0x1b
        /*013e*/ 	.short	0x00ff


	//----- nvinfo : EIATTR_MERCURY_ISA_VERSION
	.align		4
        /*0140*/ 	.byte	0x03, 0x5f
        /*0142*/ 	.short	0x0101


	//----- nvinfo : EIATTR_VRC_CTA_INIT_COUNT
	.align		4
        /*0144*/ 	.byte	0x02, 0x4a
	.zero		1
	.zero		1


	//----- nvinfo : EIATTR_EXIT_INSTR_OFFSETS
	.align		4
        /*0148*/ 	.byte	0x04, 0x1c
        /*014a*/ 	.short	(.L_101 - .L_100)


	//   ....[0]....
.L_100:
        /*014c*/ 	.word	0x00000070


	//   ....[1]....
        /*0150*/ 	.word	0x00000110


	//----- nvinfo : EIATTR_CRS_STACK_SIZE
	.align		4
.L_101:
        /*0154*/ 	.byte	0x04, 0x1e
        /*0156*/ 	.short	(.L_103 - .L_102)
.L_102:
        /*0158*/ 	.word	0x00000000


	//----- nvinfo : EIATTR_CBANK_PARAM_SIZE
	.align		4
.L_103:
        /*015c*/ 	.byte	0x03, 0x19
        /*015e*/ 	.short	0x0078


	//----- nvinfo : EIATTR_PARAM_CBANK
	.align		4
        /*0160*/ 	.byte	0x04, 0x0a
        /*0162*/ 	.short	(.L_105 - .L_104)
	.align		4
.L_104:
        /*0164*/ 	.word	index@(.nv.constant0._Z14kernelgpuUbou1IdEvPT_S1_S1_S1_S1_S1_S1_S1_S1_S1_S0_iiiiiiii)
        /*0168*/ 	.short	0x0380
        /*016a*/ 	.short	0x0078


	//----- nvinfo : EIATTR_SW_WAR
	.align		4
.L_105:
        /*016c*/ 	.byte	0x04, 0x36
        /*016e*/ 	.short	(.L_107 - .L_106)
.L_106:
        /*0170*/ 	.word	0x00000008
.L_107:


//--------------------- .nv.callgraph             --------------------------
	.section	.nv.callgraph,"",@"SHT_CUDA_CALLGRAPH"
	.align	4
	.sectionentsize	8
	.align		4
        /*0000*/ 	.word	0x00000000
	.align		4
        /*0004*/ 	.word	0xffffffff
	.align		4
        /*0008*/ 	.word	0x00000000
	.align		4
        /*000c*/ 	.word	0xfffffffe
	.align		4
        /*0010*/ 	.word	0x00000000
	.align		4
        /*0014*/ 	.word	0xfffffffd
	.align		4
        /*0018*/ 	.word	0x00000000
	.align		4
        /*001c*/ 	.word	0xfffffffc


//--------------------- .text._Z14kernelgpuUbou1IfEvPT_S1_S1_S1_S1_S1_S1_S1_S1_S1_S0_iiiiiiii --------------------------
	.section	.text._Z14kernelgpuUbou1IfEvPT_S1_S1_S1_S1_S1_S1_S1_S1_S1_S0_iiiiiiii,"ax",@progbits
	.align	128
        .global         _Z14kernelgpuUbou1IfEvPT_S1_S1_S1_S1_S1_S1_S1_S1_S1_S0_iiiiiiii
        .type           _Z14kernelgpuUbou1IfEvPT_S1_S1_S1_S1_S1_S1_S1_S1_S1_S0_iiiiiiii,@function
        .size           _Z14kernelgpuUbou1IfEvPT_S1_S1_S1_S1_S1_S1_S1_S1_S1_S0_iiiiiiii,(.L_x_4 - _Z14kernelgpuUbou1IfEvPT_S1_S1_S1_S1_S1_S1_S1_S1_S1_S0_iiiiiiii)
        .other          _Z14kernelgpuUbou1IfEvPT_S1_S1_S1_S1_S1_S1_S1_S1_S1_S0_iiiiiiii,@"STO_CUDA_ENTRY STV_DEFAULT"
_Z14kernelgpuUbou1IfEvPT_S1_S1_S1_S1_S1_S1_S1_S1_S1_S0_iiiiiiii:
.text._Z14kernelgpuUbou1IfEvPT_S1_S1_S1_S1_S1_S1_S1_S1_S1_S0_iiiiiiii:
[----:B------:R-:W-:Y:S01]  /*0000*/  LDC R1, c[0x0][0x37c] ;  /* 0x0000df00ff017b82 */ /* 0x000fe20000000800 */
[----:B------:R-:W0:Y:S07]  /*0010*/  S2R R0, SR_TID.X ;  /* 0x0000000000007919 */ /* 0x000e2e0000002100 */
[----:B------:R-:W0:Y:S01]  /*0020*/  S2UR UR4, SR_CTAID.X ;  /* 0x00000000000479c3 */ /* 0x000e220000002500 */
[----:B------:R-:W1:Y:S07]  /*0030*/  LDCU UR5, c[0x0][0x3d8] ;  /* 0x00007b00ff0577ac */ /* 0x000e6e0008000800 */
[----:B------:R-:W0:Y:S02]  /*0040*/  LDC R7, c[0x0][0x360] ;  /* 0x0000d800ff077b82 */ /* 0x000e240000000800 */
[----:B0-----:R-:W-:-:S05]  /*0050*/  IMAD R0, R7, UR4, R0 ;  /* 0x0000000407007c24 */ /* 0x001fca000f8e0200 */
[----:B-1----:R-:W-:-:S13]  /*0060*/  ISETP.GE.AND P0, PT, R0, UR5, PT ;  /* 0x0000000500007c0c */ /* 0x002fda000bf06270 */
[----:B------:R-:W-:Y:S05]  /*0070*/  @P0 EXIT ;  /* 0x000000000000094d */ /* 0x000fea0003800000 */
[----:B------:R-:W0:Y:S01]  /*0080*/  LDC.64 R4, c[0x0][0x380] ;  /* 0x0000e000ff047b82 */ /* 0x000e220000000a00 */
[----:B------:R-:W1:Y:S01]  /*0090*/  LDCU UR4, c[0x0][0x370] ;  /* 0x00006e00ff0477ac */ /* 0x000e620008000800 */
[----:B------:R-:W2:Y:S01]  /*00a0*/  LDCU.64 UR6, c[0x0][0x358] ;  /* 0x00006b00ff0677ac */ /* 0x000ea20008000a00 */
[----:B-1----:R-:W-:-:S07]  /*00b0*/  IMAD R7, R7, UR4, RZ ;  /* 0x0000000407077c24 */ /* 0x002fce000f8e02ff */
.L_x_0:
[----:B0-----:R-:W-:Y:S01]  /*00c0*/  IMAD.WIDE R2, R0, 0x4, R4 ;  /* 0x0000000400027825 */ /* 0x001fe200078e0204 */
[----:B------:R-:W-:-:S04]  /*00d0*/  IADD3 R0, PT, PT, R7, R0, RZ ;  /* 0x0000000007007210 */ /* 0x000fc80007ffe0ff */
[----:B--2---:R1:W-:Y:S01]  /*00e0*/  STG.E desc[UR6][R2.64], RZ ;  /* 0x000000ff02007986 */ /* 0x0043e2000c101906 */
[----:B------:R-:W-:-:S13]  /*00f0*/  ISETP.GE.AND P0, PT, R0, UR5, PT ;  /* 0x0000000500007c0c */ /* 0x000fda000bf06270 */
[----:B-1----:R-:W-:Y:S05]  /*0100*/  @!P0 BRA `(.L_x_0) ;  /* 0xfffffffc00ec8947 */ /* 0x002fea000383ffff */
[----:B------:R-:W-:Y:S05]  /*0110*/  EXIT ;  /* 0x000000000000794d */ /* 0x000fea0003800000 */
.L_x_1:
[----:B------:R-:W-:-:S00]  /*0120*/  BRA `(.L_x_1) ;  /* 0xfffffffc00fc7947 */ /* 0x000fc0000383ffff */
[----:B------:R-:W-:-:S00]  /*0130*/  NOP ;  /* 0x0000000000007918 */ /* 0x000fc00000000000 */
        /* <DEDUP_REMOVED lines=12> */
.L_x_4:


//--------------------- .text._Z14kernelgpuUbou1IdEvPT_S1_S1_S1_S1_S1_S1_S1_S1_S1_S0_iiiiiiii --------------------------
	.section	.text._Z14kernelgpuUbou1IdEvPT_S1_S1_S1_S1_S1_S1_S1_S1_S1_S0_iiiiiiii,"ax",@progbits
	.align	128
        .global         _Z14kernelgpuUbou1IdEvPT_S1_S1_S1_S1_S1_S1_S1_S1_S1_S0_iiiiiiii
        .type           _Z14kernelgpuUbou1IdEvPT_S1_S1_S1_S1_S1_S1_S1_S1_S1_S0_iiiiiiii,@function
        .size           _Z14kernelgpuUbou1IdEvPT_S1_S1_S1_S1_S1_S1_S1_S1_S1_S0_iiiiiiii,(.L_x_5 - _Z14kernelgpuUbou1IdEvPT_S1_S1_S1_S1_S1_S1_S1_S1_S1_S0_iiiiiiii)
        .other          _Z14kernelgpuUbou1IdEvPT_S1_S1_S1_S1_S1_S1_S1_S1_S1_S0_iiiiiiii,@"STO_CUDA_ENTRY STV_DEFAULT"
_Z14kernelgpuUbou1IdEvPT_S1_S1_S1_S1_S1_S1_S1_S1_S1_S0_iiiiiiii:
.text._Z14kernelgpuUbou1IdEvPT_S1_S1_S1_S1_S1_S1_S1_S1_S1_S0_iiiiiiii:
        /* <DEDUP_REMOVED lines=12> */
.L_x_2:
[----:B0-----:R-:W-:Y:S01]  /*00c0*/  IMAD.WIDE R2, R0, 0x8, R4 ;  /* 0x0000000800027825 */ /* 0x001fe200078e0204 */
[----:B------:R-:W-:-:S04]  /*00d0*/  IADD3 R0, PT, PT, R7, R0, RZ ;  /* 0x0000000007007210 */ /* 0x000fc80007ffe0ff */
[----:B--2---:R1:W-:Y:S01]  /*00e0*/  STG.E.64 desc[UR6][R2.64], RZ ;  /* 0x000000ff02007986 */ /* 0x0043e2000c101b06 */
[----:B------:R-:W-:-:S13]  /*00f0*/  ISETP.GE.AND P0, PT, R0, UR5, PT ;  /* 0x0000000500007c0c */ /* 0x000fda000bf06270 */
[----:B-1----:R-:W-:Y:S05]  /*0100*/  @!P0 BRA `(.L_x_2) ;  /* 0xfffffffc00ec8947 */ /* 0x002fea000383ffff */
[----:B------:R-:W-:Y:S05]  /*0110*/  EXIT ;  /* 0x000000000000794d */ /* 0x000fea0003800000 */
.L_x_3:
        /* <DEDUP_REMOVED lines=14> */
.L_x_5:


//--------------------- .nv.shared.reserved.0     --------------------------
	.section	.nv.shared.reserved.0,"aw",@nobits
	.weak		__nv_reservedSMEM_offset_0_alias
	.size		__nv_reservedSMEM_offset_0_alias, 0, 64
	.other		__nv_reservedSMEM_offset_0_alias,@"STO_CUDA_RESERVED_SHARED STV_DEFAULT"
__nv_reservedSMEM_offset_0_alias:
	.zero		0
	.zero		64


//--------------------- .nv.constant0._Z14kernelgpuUbou1IfEvPT_S1_S1_S1_S1_S1_S1_S1_S1_S1_S0_iiiiiiii --------------------------
	.section	.nv.constant0._Z14kernelgpuUbou1IfEvPT_S1_S1_S1_S1_S1_S1_S1_S1_S1_S0_iiiiiiii,"a",@progbits
	.sectionflags	@""
	.align	4
.nv.constant0._Z14kernelgpuUbou1IfEvPT_S1_S1_S1_S1_S1_S1_S1_S1_S1_S0_iiiiiiii:
	.zero		1012


//--------------------- .nv.constant0._Z14kernelgpuUbou1IdEvPT_S1_S1_S1_S1_S1_S1_S1_S1_S1_S0_iiiiiiii --------------------------
	.section	.nv.constant0._Z14kernelgpuUbou1IdEvPT_S1_S1_S1_S1_S1_S1_S1_S1_S1_S0_iiiiiiii,"a",@progbits
	.sectionflags	@""
	.align	4
.nv.constant0._Z14kernelgpuUbou1IdEvPT_S1_S1_S1_S1_S1_S1_S1_S1_S1_S0_iiiiiiii:
	.zero		1016


//--------------------- SYMBOLS --------------------------

	.type		.nv.reservedSmem.offset0,@object
	.size		.nv.reservedSmem.offset0,0x4
